//
// Generated by NVIDIA NVVM Compiler
//
// Compiler Build ID: CL-36424714
// Cuda compilation tools, release 13.0, V13.0.88
// Based on NVVM 20.0.0
//

.version 9.0
.target sm_100
.address_size 64

	// .globl	_Z9reduceSumILi256EEvPfS0_i
.extern .shared .align 16 .b8 sdata[];

.visible .entry _Z9reduceSumILi256EEvPfS0_i(
	.param .u64 .ptr .align 1 _Z9reduceSumILi256EEvPfS0_i_param_0,
	.param .u64 .ptr .align 1 _Z9reduceSumILi256EEvPfS0_i_param_1,
	.param .u32 _Z9reduceSumILi256EEvPfS0_i_param_2
)
{
	.reg .pred 	%p<6>;
	.reg .b32 	%r<10>;
	.reg .b32 	%f<32>;
	.reg .b64 	%rd<11>;

	ld.param.u64 	%rd1, [_Z9reduceSumILi256EEvPfS0_i_param_0];
	ld.param.u64 	%rd2, [_Z9reduceSumILi256EEvPfS0_i_param_1];
	ld.param.u32 	%r5, [_Z9reduceSumILi256EEvPfS0_i_param_2];
	mov.u32 	%r1, %tid.x;
	mov.u32 	%r2, %ctaid.x;
	shl.b32 	%r6, %r2, 9;
	add.s32 	%r3, %r6, %r1;
	setp.ge.u32 	%p1, %r3, %r5;
	mov.f32 	%f31, 0f00000000;
	@%p1 bra 	$L__BB0_2;
	cvta.to.global.u64 	%rd3, %rd1;
	mul.wide.u32 	%rd4, %r3, 4;
	add.s64 	%rd5, %rd3, %rd4;
	ld.global.f32 	%f4, [%rd5];
	add.s32 	%r7, %r3, 256;
	mul.wide.u32 	%rd6, %r7, 4;
	add.s64 	%rd7, %rd3, %rd6;
	ld.global.f32 	%f5, [%rd7];
	add.f32 	%f31, %f4, %f5;
$L__BB0_2:
	shl.b32 	%r8, %r1, 2;
	mov.u32 	%r9, sdata;
	add.s32 	%r4, %r9, %r8;
	st.shared.f32 	[%r4], %f31;
	bar.sync 	0;
	setp.gt.u32 	%p2, %r1, 127;
	@%p2 bra 	$L__BB0_4;
	ld.shared.f32 	%f6, [%r4+512];
	ld.shared.f32 	%f7, [%r4];
	add.f32 	%f8, %f6, %f7;
	st.shared.f32 	[%r4], %f8;
$L__BB0_4:
	bar.sync 	0;
	setp.gt.u32 	%p3, %r1, 63;
	@%p3 bra 	$L__BB0_6;
	ld.shared.f32 	%f9, [%r4+256];
	ld.shared.f32 	%f10, [%r4];
	add.f32 	%f11, %f9, %f10;
	st.shared.f32 	[%r4], %f11;
$L__BB0_6:
	bar.sync 	0;
	setp.gt.u32 	%p4, %r1, 31;
	@%p4 bra 	$L__BB0_9;
	ld.volatile.shared.f32 	%f12, [%r4+128];
	ld.volatile.shared.f32 	%f13, [%r4];
	add.f32 	%f14, %f12, %f13;
	st.volatile.shared.f32 	[%r4], %f14;
	ld.volatile.shared.f32 	%f15, [%r4+64];
	ld.volatile.shared.f32 	%f16, [%r4];
	add.f32 	%f17, %f15, %f16;
	st.volatile.shared.f32 	[%r4], %f17;
	ld.volatile.shared.f32 	%f18, [%r4+32];
	ld.volatile.shared.f32 	%f19, [%r4];
	add.f32 	%f20, %f18, %f19;
	st.volatile.shared.f32 	[%r4], %f20;
	ld.volatile.shared.f32 	%f21, [%r4+16];
	ld.volatile.shared.f32 	%f22, [%r4];
	add.f32 	%f23, %f21, %f22;
	st.volatile.shared.f32 	[%r4], %f23;
	ld.volatile.shared.f32 	%f24, [%r4+8];
	ld.volatile.shared.f32 	%f25, [%r4];
	add.f32 	%f26, %f24, %f25;
	st.volatile.shared.f32 	[%r4], %f26;
	ld.volatile.shared.f32 	%f27, [%r4+4];
	ld.volatile.shared.f32 	%f28, [%r4];
	add.f32 	%f29, %f27, %f28;
	st.volatile.shared.f32 	[%r4], %f29;
	setp.ne.s32 	%p5, %r1, 0;
	@%p5 bra 	$L__BB0_9;
	ld.shared.f32 	%f30, [sdata];
	cvta.to.global.u64 	%rd8, %rd2;
	mul.wide.u32 	%rd9, %r2, 4;
	add.s64 	%rd10, %rd8, %rd9;
	st.global.f32 	[%rd10], %f30;
$L__BB0_9:
	ret;

}


// ===== COMPILED SASS (sm_100) =====

	.target	sm_100

	.elftype	@"ET_EXEC"


//--------------------- .note.nv.tkinfo           --------------------------
	.section	.note.nv.tkinfo,"",@"SHT_NOTE"
	.sectionflags	@"SHF_NOTE_NV_TKINFO"
	.tkinfo
        /*0018*/ 	.word	0x00000002
        /*0030*/ 	.string	""
        /*0030*/ 	.string	"ptxas"
        /*0030*/ 	.string	"Cuda compilation tools, release 13.0, V13.0.88"
        /*0030*/ 	.string	"Build cuda_13.0.r13.0/compiler.36424714_0"
        /*0030*/ 	.string	"-arch sm_100 -m 64 "



//--------------------- .note.nv.cuinfo           --------------------------
	.section	.note.nv.cuinfo,"",@"SHT_NOTE"
	.sectionflags	@"SHF_NOTE_NV_CUINFO"
        /*0018*/ 	.short	0x0002
        /*001a*/ 	.short	0x0064
        /*001c*/ 	.short	0x0082
	.zero		2


//--------------------- .nv.info                  --------------------------
	.section	.nv.info,"",@"SHT_CUDA_INFO"
	.align	4


	//----- nvinfo : EIATTR_REGCOUNT
	.align		4
        /*0000*/ 	.byte	0x04, 0x2f
        /*0002*/ 	.short	(.L_1 - .L_0)
	.align		4
.L_0:
        /*0004*/ 	.word	index@(_Z9reduceSumILi256EEvPfS0_i)
        /*0008*/ 	.word	0x0000000e


	//----- nvinfo : EIATTR_FRAME_SIZE
	.align		4
.L_1:
        /*000c*/ 	.byte	0x04, 0x11
        /*000e*/ 	.short	(.L_3 - .L_2)
	.align		4
.L_2:
        /*0010*/ 	.word	index@(_Z9reduceSumILi256EEvPfS0_i)
        /*0014*/ 	.word	0x00000000


	//----- nvinfo : EIATTR_MIN_STACK_SIZE
	.align		4
.L_3:
        /*0018*/ 	.byte	0x04, 0x12
        /*001a*/ 	.short	(.L_5 - .L_4)
	.align		4
.L_4:
        /*001c*/ 	.word	index@(_Z9reduceSumILi256EEvPfS0_i)
        /*0020*/ 	.word	0x00000000
.L_5:


//--------------------- .nv.compat                --------------------------
	.section	.nv.compat,"",@"SHT_CUDA_COMPAT_INFO"
	.align	4
        /*0000*/ 	.byte	0x02, 0x09, 0x00, 0x00, 0x02, 0x02, 0x01, 0x00, 0x02, 0x05, 0x05, 0x00, 0x03, 0x07, 0x01, 0x01
        /*0010*/ 	.byte	0x02, 0x03, 0x00, 0x00, 0x02, 0x06, 0x01, 0x00, 0x04, 0x0b, 0x08, 0x00, 0x09, 0x00, 0x00, 0x00
        /*0020*/ 	.byte	0x00, 0x00, 0x00, 0x00


//--------------------- .nv.info._Z9reduceSumILi256EEvPfS0_i --------------------------
	.section	.nv.info._Z9reduceSumILi256EEvPfS0_i,"",@"SHT_CUDA_INFO"
	.sectionflags	@""
	.align	4


	//----- nvinfo : EIATTR_CUDA_API_VERSION
	.align		4
        /*0000*/ 	.byte	0x04, 0x37
        /*0002*/ 	.short	(.L_7 - .L_6)
.L_6:
        /*0004*/ 	.word	0x00000082


	//----- nvinfo : EIATTR_KPARAM_INFO
	.align		4
.L_7:
        /*0008*/ 	.byte	0x04, 0x17
        /*000a*/ 	.short	(.L_9 - .L_8)
.L_8:
        /*000c*/ 	.word	0x00000000
        /*0010*/ 	.short	0x0002
        /*0012*/ 	.short	0x0010
        /*0014*/ 	.byte	0x00, 0xf0, 0x11, 0x00


	//----- nvinfo : EIATTR_KPARAM_INFO
	.align		4
.L_9:
        /*0018*/ 	.byte	0x04, 0x17
        /*001a*/ 	.short	(.L_11 - .L_10)
.L_10:
        /*001c*/ 	.word	0x00000000
        /*0020*/ 	.short	0x0001
        /*0022*/ 	.short	0x0008
        /*0024*/ 	.byte	0x00, 0xf5, 0x21, 0x00


	//----- nvinfo : EIATTR_KPARAM_INFO
	.align		4
.L_11:
        /*0028*/ 	.byte	0x04, 0x17
        /*002a*/ 	.short	(.L_13 - .L_12)
.L_12:
        /*002c*/ 	.word	0x00000000
        /*0030*/ 	.short	0x0000
        /*0032*/ 	.short	0x0000
        /*0034*/ 	.byte	0x00, 0xf5, 0x21, 0x00


	//----- nvinfo : EIATTR_SPARSE_MMA_MASK
	.align		4
.L_13:
        /*0038*/ 	.byte	0x03, 0x50
        /*003a*/ 	.short	0x0000


	//----- nvinfo : EIATTR_MAXREG_COUNT
	.align		4
        /*003c*/ 	.byte	0x03, 0x1b
        /*003e*/ 	.short	0x00ff


	//----- nvinfo : EIATTR_NUM_BARRIERS
	.align		4
        /*0040*/ 	.byte	0x02, 0x4c
        /*0042*/ 	.byte	0x01
	.zero		1


	//----- nvinfo : EIATTR_MERCURY_ISA_VERSION
	.align		4
        /*0044*/ 	.byte	0x03, 0x5f
        /*0046*/ 	.short	0x0101


	//----- nvinfo : EIATTR_VRC_CTA_INIT_COUNT
	.align		4
        /*0048*/ 	.byte	0x02, 0x4a
	.zero		1
	.zero		1


	//----- nvinfo : EIATTR_EXIT_INSTR_OFFSETS
	.align		4
        /*004c*/ 	.byte	0x04, 0x1c
        /*004e*/ 	.short	(.L_15 - .L_14)


	//   ....[0]....
.L_14:
        /*0050*/ 	.word	0x00000220


	//   ....[1]....
        /*0054*/ 	.word	0x000003c0


	//   ....[2]....
        /*0058*/ 	.word	0x00000410


	//----- nvinfo : EIATTR_CBANK_PARAM_SIZE
	.align		4
.L_15:
        /*005c*/ 	.byte	0x03, 0x19
        /*005e*/ 	.short	0x0014


	//----- nvinfo : EIATTR_PARAM_CBANK
	.align		4
        /*0060*/ 	.byte	0x04, 0x0a
        /*0062*/ 	.short	(.L_17 - .L_16)
	.align		4
.L_16:
        /*0064*/ 	.word	index@(.nv.constant0._Z9reduceSumILi256EEvPfS0_i)
        /*0068*/ 	.short	0x0380
        /*006a*/ 	.short	0x0014


	//----- nvinfo : EIATTR_SW_WAR
	.align		4
.L_17:
        /*006c*/ 	.byte	0x04, 0x36
        /*006e*/ 	.short	(.L_19 - .L_18)
.L_18:
        /*0070*/ 	.word	0x00000008
.L_19:


//--------------------- .nv.callgraph             --------------------------
	.section	.nv.callgraph,"",@"SHT_CUDA_CALLGRAPH"
	.align	4
	.sectionentsize	8
	.align		4
        /*0000*/ 	.word	0x00000000
	.align		4
        /*0004*/ 	.word	0xffffffff
	.align		4
        /*0008*/ 	.word	0x00000000
	.align		4
        /*000c*/ 	.word	0xfffffffe
	.align		4
        /*0010*/ 	.word	0x00000000
	.align		4
        /*0014*/ 	.word	0xfffffffd
	.align		4
        /*0018*/ 	.word	0x00000000
	.align		4
        /*001c*/ 	.word	0xfffffffc


//--------------------- .text._Z9reduceSumILi256EEvPfS0_i --------------------------
	.section	.text._Z9reduceSumILi256EEvPfS0_i,"ax",@progbits
	.align	128
        .global         _Z9reduceSumILi256EEvPfS0_i
        .type           _Z9reduceSumILi256EEvPfS0_i,@function
        .size           _Z9reduceSumILi256EEvPfS0_i,(.L_x_1 - _Z9reduceSumILi256EEvPfS0_i)
        .other          _Z9reduceSumILi256EEvPfS0_i,@"STO_CUDA_ENTRY STV_DEFAULT"
_Z9reduceSumILi256EEvPfS0_i:
.text._Z9reduceSumILi256EEvPfS0_i:
[----:B------:R-:W-:Y:S01]  /*0000*/  LDC R1, c[0x0][0x37c] ;  /* 0x0000df00ff017b82 */ /* 0x000fe20000000800 */
[----:B------:R-:W0:Y:S01]  /*0010*/  S2R R3, SR_TID.X ;  /* 0x0000000000037919 */ /* 0x000e220000002100 */
[----:B------:R-:W1:Y:S01]  /*0020*/  LDCU UR4, c[0x0][0x390] ;  /* 0x00007200ff0477ac */ /* 0x000e620008000800 */
[----:B------:R-:W0:Y:S01]  /*0030*/  S2R R0, SR_CTAID.X ;  /* 0x0000000000007919 */ /* 0x000e220000002500 */
[----:B------:R-:W2:Y:S01]  /*0040*/  LDCU.64 UR6, c[0x0][0x358] ;  /* 0x00006b00ff0677ac */ /* 0x000ea20008000a00 */
[----:B0-----:R-:W-:-:S04]  /*0050*/  LEA R5, R0, R3, 0x9 ;  /* 0x0000000300057211 */ /* 0x001fc800078e48ff */
[----:B-1----:R-:W-:-:S13]  /*0060*/  ISETP.GE.U32.AND P1, PT, R5, UR4, PT ;  /* 0x0000000405007c0c */ /* 0x002fda000bf26070 */
[----:B------:R-:W0:Y:S01]  /*0070*/  @!P1 LDC.64 R6, c[0x0][0x380] ;  /* 0x0000e000ff069b82 */ /* 0x000e220000000a00 */
[C---:B------:R-:W-:Y:S01]  /*0080*/  @!P1 IADD3 R9, PT, PT, R5.reuse, 0x100, RZ ;  /* 0x0000010005099810 */ /* 0x040fe20007ffe0ff */
[----:B0-----:R-:W-:-:S04]  /*0090*/  @!P1 IMAD.WIDE.U32 R4, R5, 0x4, R6 ;  /* 0x0000000405049825 */ /* 0x001fc800078e0006 */
[----:B------:R-:W-:Y:S02]  /*00a0*/  @!P1 IMAD.WIDE.U32 R6, R9, 0x4, R6 ;  /* 0x0000000409069825 */ /* 0x000fe400078e0006 */
[----:B--2---:R-:W2:Y:S04]  /*00b0*/  @!P1 LDG.E R4, desc[UR6][R4.64] ;  /* 0x0000000604049981 */ /* 0x004ea8000c1e1900 */
[----:B------:R-:W2:Y:S01]  /*00c0*/  @!P1 LDG.E R7, desc[UR6][R6.64] ;  /* 0x0000000606079981 */ /* 0x000ea2000c1e1900 */
[----:B------:R-:W0:Y:S01]  /*00d0*/  S2UR UR5, SR_CgaCtaId ;  /* 0x00000000000579c3 */ /* 0x000e220000008800 */
[----:B------:R-:W-:Y:S01]  /*00e0*/  UMOV UR4, 0x400 ;  /* 0x0000040000047882 */ /* 0x000fe20000000000 */
[----:B------:R-:W-:Y:S01]  /*00f0*/  HFMA2 R9, -RZ, RZ, 0, 0 ;  /* 0x00000000ff097431 */ /* 0x000fe200000001ff */
[----:B------:R-:W-:Y:S01]  /*0100*/  ISETP.GT.U32.AND P0, PT, R3, 0x7f, PT ;  /* 0x0000007f0300780c */ /* 0x000fe20003f04070 */
[----:B0-----:R-:W-:-:S06]  /*0110*/  ULEA UR4, UR5, UR4, 0x18 ;  /* 0x0000000405047291 */ /* 0x001fcc000f8ec0ff */
[C---:B------:R-:W-:Y:S01]  /*0120*/  LEA R2, R3.reuse, UR4, 0x2 ;  /* 0x0000000403027c11 */ /* 0x040fe2000f8e10ff */
[----:B--2---:R-:W-:Y:S01]  /*0130*/  @!P1 FADD R9, R4, R7 ;  /* 0x0000000704099221 */ /* 0x004fe20000000000 */
[----:B------:R-:W-:-:S04]  /*0140*/  ISETP.GT.U32.AND P1, PT, R3, 0x3f, PT ;  /* 0x0000003f0300780c */ /* 0x000fc80003f24070 */
[----:B------:R-:W-:Y:S01]  /*0150*/  STS [R2], R9 ;  /* 0x0000000902007388 */ /* 0x000fe20000000800 */
[----:B------:R-:W-:Y:S06]  /*0160*/  BAR.SYNC.DEFER_BLOCKING 0x0 ;  /* 0x0000000000007b1d */ /* 0x000fec0000010000 */
[----:B------:R-:W-:Y:S04]  /*0170*/  @!P0 LDS R4, [R2+0x200] ;  /* 0x0002000002048984 */ /* 0x000fe80000000800 */
[----:B------:R-:W0:Y:S02]  /*0180*/  @!P0 LDS R5, [R2] ;  /* 0x0000000002058984 */ /* 0x000e240000000800 */
[----:B0-----:R-:W-:-:S05]  /*0190*/  @!P0 FADD R5, R4, R5 ;  /* 0x0000000504058221 */ /* 0x001fca0000000000 */
[----:B------:R-:W-:Y:S01]  /*01a0*/  @!P0 STS [R2], R5 ;  /* 0x0000000502008388 */ /* 0x000fe20000000800 */
[----:B------:R-:W-:Y:S01]  /*01b0*/  BAR.SYNC.DEFER_BLOCKING 0x0 ;  /* 0x0000000000007b1d */ /* 0x000fe20000010000 */
[----:B------:R-:W-:-:S05]  /*01c0*/  ISETP.GT.U32.AND P0, PT, R3, 0x1f, PT ;  /* 0x0000001f0300780c */ /* 0x000fca0003f04070 */
[----:B------:R-:W-:Y:S04]  /*01d0*/  @!P1 LDS R4, [R2+0x100] ;  /* 0x0001000002049984 */ /* 0x000fe80000000800 */
[----:B------:R-:W0:Y:S02]  /*01e0*/  @!P1 LDS R7, [R2] ;  /* 0x0000000002079984 */ /* 0x000e240000000800 */
[----:B0-----:R-:W-:-:S05]  /*01f0*/  @!P1 FADD R7, R4, R7 ;  /* 0x0000000704079221 */ /* 0x001fca0000000000 */
[----:B------:R0:W-:Y:S01]  /*0200*/  @!P1 STS [R2], R7 ;  /* 0x0000000702009388 */ /* 0x0001e20000000800 */
[----:B------:R-:W-:Y:S06]  /*0210*/  BAR.SYNC.DEFER_BLOCKING 0x0 ;  /* 0x0000000000007b1d */ /* 0x000fec0000010000 */
[----:B------:R-:W-:Y:S05]  /*0220*/  @P0 EXIT ;  /* 0x000000000000094d */ /* 0x000fea0003800000 */
[----:B------:R-:W-:Y:S01]  /*0230*/  LDS R4, [R2+0x80] ;  /* 0x0000800002047984 */ /* 0x000fe20000000800 */
[----:B------:R-:W-:-:S03]  /*0240*/  ISETP.NE.AND P0, PT, R3, RZ, PT ;  /* 0x000000ff0300720c */ /* 0x000fc60003f05270 */
[----:B------:R-:W1:Y:S02]  /*0250*/  LDS R5, [R2] ;  /* 0x0000000002057984 */ /* 0x000e640000000800 */
[----:B-1----:R-:W-:-:S05]  /*0260*/  FADD R5, R4, R5 ;  /* 0x0000000504057221 */ /* 0x002fca0000000000 */
[----:B------:R-:W-:Y:S04]  /*0270*/  STS [R2], R5 ;  /* 0x0000000502007388 */ /* 0x000fe80000000800 */
[----:B------:R-:W-:Y:S04]  /*0280*/  LDS R4, [R2+0x40] ;  /* 0x0000400002047984 */ /* 0x000fe80000000800 */
[----:B0-----:R-:W0:Y:S02]  /*0290*/  LDS R7, [R2] ;  /* 0x0000000002077984 */ /* 0x001e240000000800 */
[----:B0-----:R-:W-:-:S05]  /*02a0*/  FADD R7, R4, R7 ;  /* 0x0000000704077221 */ /* 0x001fca0000000000 */
[----:B------:R-:W-:Y:S04]  /*02b0*/  STS [R2], R7 ;  /* 0x0000000702007388 */ /* 0x000fe80000000800 */
[----:B------:R-:W-:Y:S04]  /*02c0*/  LDS R4, [R2+0x20] ;  /* 0x0000200002047984 */ /* 0x000fe80000000800 */
[----:B------:R-:W0:Y:S02]  /*02d0*/  LDS R9, [R2] ;  /* 0x0000000002097984 */ /* 0x000e240000000800 */
        /* <DEDUP_REMOVED lines=13> */
[----:B------:R0:W-:Y:S01]  /*03b0*/  STS [R2], R7 ;  /* 0x0000000702007388 */ /* 0x0001e20000000800 */
[----:B------:R-:W-:Y:S05]  /*03c0*/  @P0 EXIT ;  /* 0x000000000000094d */ /* 0x000fea0003800000 */
[----:B------:R-:W1:Y:S01]  /*03d0*/  LDS R5, [UR4] ;  /* 0x00000004ff057984 */ /* 0x000e620008000800 */
[----:B0-----:R-:W0:Y:S02]  /*03e0*/  LDC.64 R2, c[0x0][0x388] ;  /* 0x0000e200ff027b82 */ /* 0x001e240000000a00 */
[----:B0-----:R-:W-:-:S05]  /*03f0*/  IMAD.WIDE.U32 R2, R0, 0x4, R2 ;  /* 0x0000000400027825 */ /* 0x001fca00078e0002 */
[----:B-1----:R-:W-:Y:S01]  /*0400*/  STG.E desc[UR6][R2.64], R5 ;  /* 0x0000000502007986 */ /* 0x002fe2000c101906 */
[----:B------:R-:W-:Y:S05]  /*0410*/  EXIT ;  /* 0x000000000000794d */ /* 0x000fea0003800000 */
.L_x_0:
[----:B------:R-:W-:-:S00]  /*0420*/  BRA `(.L_x_0) ;  /* 0xfffffffc00fc7947 */ /* 0x000fc0000383ffff */
[----:B------:R-:W-:-:S00]  /*0430*/  NOP ;  /* 0x0000000000007918 */ /* 0x000fc00000000000 */
        /* <DEDUP_REMOVED lines=12> */
.L_x_1:


//--------------------- .nv.shared._Z9reduceSumILi256EEvPfS0_i --------------------------
	.section	.nv.shared._Z9reduceSumILi256EEvPfS0_i,"aw",@nobits
	.sectionflags	@""
	.align	16
	.zero		1024


//--------------------- .nv.shared.reserved.0     --------------------------
	.section	.nv.shared.reserved.0,"aw",@nobits
	.weak		__nv_reservedSMEM_offset_0_alias
	.size		__nv_reservedSMEM_offset_0_alias, 0, 64
	.other		__nv_reservedSMEM_offset_0_alias,@"STO_CUDA_RESERVED_SHARED STV_DEFAULT"
__nv_reservedSMEM_offset_0_alias:
	.zero		0
	.zero		64


//--------------------- .nv.constant0._Z9reduceSumILi256EEvPfS0_i --------------------------
	.section	.nv.constant0._Z9reduceSumILi256EEvPfS0_i,"a",@progbits
	.sectionflags	@""
	.align	4
.nv.constant0._Z9reduceSumILi256EEvPfS0_i:
	.zero		916


//--------------------- SYMBOLS --------------------------

	.type		.nv.reservedSmem.offset0,@object
	.size		.nv.reservedSmem.offset0,0x4
	.type		.nv.reservedSmem.cap,@object
	.size		.nv.reservedSmem.cap,0x4
